//
// Generated by NVIDIA NVVM Compiler
//
// Compiler Build ID: CL-36424714
// Cuda compilation tools, release 13.0, V13.0.88
// Based on NVVM 20.0.0
//

.version 9.0
.target sm_100
.address_size 64

	// .globl	_Z12getBlock_GPUPiS_ii10Parameters

.visible .entry _Z12getBlock_GPUPiS_ii10Parameters(
	.param .u64 .ptr .align 1 _Z12getBlock_GPUPiS_ii10Parameters_param_0,
	.param .u64 .ptr .align 1 _Z12getBlock_GPUPiS_ii10Parameters_param_1,
	.param .u32 _Z12getBlock_GPUPiS_ii10Parameters_param_2,
	.param .u32 _Z12getBlock_GPUPiS_ii10Parameters_param_3,
	.param .align 8 .b8 _Z12getBlock_GPUPiS_ii10Parameters_param_4[40]
)
{
	.reg .b32 	%r<18>;
	.reg .b64 	%rd<9>;

	ld.param.u32 	%r1, [_Z12getBlock_GPUPiS_ii10Parameters_param_4+28];
	ld.param.u32 	%r2, [_Z12getBlock_GPUPiS_ii10Parameters_param_4+8];
	ld.param.u64 	%rd1, [_Z12getBlock_GPUPiS_ii10Parameters_param_0];
	ld.param.u64 	%rd2, [_Z12getBlock_GPUPiS_ii10Parameters_param_1];
	ld.param.u32 	%r3, [_Z12getBlock_GPUPiS_ii10Parameters_param_2];
	ld.param.u32 	%r4, [_Z12getBlock_GPUPiS_ii10Parameters_param_3];
	cvta.to.global.u64 	%rd3, %rd1;
	cvta.to.global.u64 	%rd4, %rd2;
	mov.u32 	%r5, %ctaid.x;
	mov.u32 	%r6, %ntid.x;
	mov.u32 	%r7, %tid.x;
	mad.lo.s32 	%r8, %r5, %r6, %r7;
	mov.u32 	%r9, %ctaid.y;
	mov.u32 	%r10, %ntid.y;
	mov.u32 	%r11, %tid.y;
	mad.lo.s32 	%r12, %r9, %r10, %r11;
	add.s32 	%r13, %r3, %r12;
	add.s32 	%r14, %r4, %r8;
	mad.lo.s32 	%r15, %r2, %r13, %r14;
	mul.wide.u32 	%rd5, %r15, 4;
	add.s64 	%rd6, %rd4, %rd5;
	ld.global.u32 	%r16, [%rd6];
	mad.lo.s32 	%r17, %r1, %r12, %r8;
	mul.wide.u32 	%rd7, %r17, 4;
	add.s64 	%rd8, %rd3, %rd7;
	st.global.u32 	[%rd8], %r16;
	ret;

}
	// .globl	_Z17getSearchArea_GPUPiS_ii10Parametersi
.visible .entry _Z17getSearchArea_GPUPiS_ii10Parametersi(
	.param .u64 .ptr .align 1 _Z17getSearchArea_GPUPiS_ii10Parametersi_param_0,
	.param .u64 .ptr .align 1 _Z17getSearchArea_GPUPiS_ii10Parametersi_param_1,
	.param .u32 _Z17getSearchArea_GPUPiS_ii10Parametersi_param_2,
	.param .u32 _Z17getSearchArea_GPUPiS_ii10Parametersi_param_3,
	.param .align 8 .b8 _Z17getSearchArea_GPUPiS_ii10Parametersi_param_4[40],
	.param .u32 _Z17getSearchArea_GPUPiS_ii10Parametersi_param_5
)
{
	.reg .pred 	%p<7>;
	.reg .b32 	%r<28>;
	.reg .b64 	%rd<11>;

	ld.param.u32 	%r2, [_Z17getSearchArea_GPUPiS_ii10Parametersi_param_4+24];
	ld.param.u64 	%rd3, [_Z17getSearchArea_GPUPiS_ii10Parametersi_param_0];
	ld.param.u64 	%rd2, [_Z17getSearchArea_GPUPiS_ii10Parametersi_param_1];
	ld.param.u32 	%r5, [_Z17getSearchArea_GPUPiS_ii10Parametersi_param_2];
	ld.param.u32 	%r6, [_Z17getSearchArea_GPUPiS_ii10Parametersi_param_3];
	ld.param.v2.u32 	{%r1, %r8}, [_Z17getSearchArea_GPUPiS_ii10Parametersi_param_4+8];
	ld.param.u32 	%r7, [_Z17getSearchArea_GPUPiS_ii10Parametersi_param_5];
	cvta.to.global.u64 	%rd1, %rd3;
	mov.u32 	%r9, %ctaid.x;
	mov.u32 	%r10, %ntid.x;
	mov.u32 	%r11, %tid.x;
	mad.lo.s32 	%r3, %r9, %r10, %r11;
	mov.u32 	%r12, %ctaid.y;
	mov.u32 	%r13, %ntid.y;
	mov.u32 	%r14, %tid.y;
	mad.lo.s32 	%r4, %r12, %r13, %r14;
	sub.s32 	%r15, %r4, %r2;
	add.s32 	%r16, %r15, %r5;
	setp.lt.s32 	%p1, %r16, 0;
	setp.ge.s32 	%p2, %r16, %r8;
	or.pred  	%p3, %p1, %p2;
	@%p3 bra 	$L__BB1_3;
	sub.s32 	%r17, %r3, %r2;
	add.s32 	%r18, %r17, %r6;
	setp.lt.s32 	%p4, %r18, 0;
	setp.ge.s32 	%p5, %r18, %r1;
	or.pred  	%p6, %p4, %p5;
	@%p6 bra 	$L__BB1_3;
	add.s32 	%r21, %r4, %r5;
	sub.s32 	%r22, %r21, %r2;
	add.s32 	%r23, %r3, %r6;
	sub.s32 	%r24, %r23, %r2;
	mad.lo.s32 	%r25, %r22, %r1, %r24;
	cvta.to.global.u64 	%rd6, %rd2;
	mul.wide.u32 	%rd7, %r25, 4;
	add.s64 	%rd8, %rd6, %rd7;
	ld.global.u32 	%r26, [%rd8];
	mad.lo.s32 	%r27, %r7, %r4, %r3;
	mul.wide.u32 	%rd9, %r27, 4;
	add.s64 	%rd10, %rd1, %rd9;
	st.global.u32 	[%rd10], %r26;
	bra.uni 	$L__BB1_4;
$L__BB1_3:
	mad.lo.s32 	%r19, %r7, %r4, %r3;
	mul.wide.u32 	%rd4, %r19, 4;
	add.s64 	%rd5, %rd1, %rd4;
	mov.b32 	%r20, 0;
	st.global.u32 	[%rd5], %r20;
$L__BB1_4:
	ret;

}
	// .globl	_Z7SAD_GPUPiS_ii10ParametersS_
.visible .entry _Z7SAD_GPUPiS_ii10ParametersS_(
	.param .u64 .ptr .align 1 _Z7SAD_GPUPiS_ii10ParametersS__param_0,
	.param .u64 .ptr .align 1 _Z7SAD_GPUPiS_ii10ParametersS__param_1,
	.param .u32 _Z7SAD_GPUPiS_ii10ParametersS__param_2,
	.param .u32 _Z7SAD_GPUPiS_ii10ParametersS__param_3,
	.param .align 8 .b8 _Z7SAD_GPUPiS_ii10ParametersS__param_4[40],
	.param .u64 .ptr .align 1 _Z7SAD_GPUPiS_ii10ParametersS__param_5
)
{
	.reg .pred 	%p<11>;
	.reg .b32 	%r<190>;
	.reg .b64 	%rd<16>;

	ld.param.u64 	%rd5, [_Z7SAD_GPUPiS_ii10ParametersS__param_0];
	ld.param.u64 	%rd6, [_Z7SAD_GPUPiS_ii10ParametersS__param_1];
	ld.param.u32 	%r12, [_Z7SAD_GPUPiS_ii10ParametersS__param_2];
	ld.param.u32 	%r13, [_Z7SAD_GPUPiS_ii10ParametersS__param_3];
	ld.param.v2.u32 	{%r14, %r15}, [_Z7SAD_GPUPiS_ii10ParametersS__param_4+8];
	ld.param.u64 	%rd7, [_Z7SAD_GPUPiS_ii10ParametersS__param_5];
	mov.u32 	%r16, %ctaid.y;
	mov.u32 	%r17, %ntid.y;
	mov.u32 	%r18, %tid.y;
	mad.lo.s32 	%r1, %r16, %r17, %r18;
	mov.u32 	%r19, %ctaid.x;
	mov.u32 	%r20, %ntid.x;
	mov.u32 	%r21, %tid.x;
	mad.lo.s32 	%r2, %r19, %r20, %r21;
	add.s32 	%r22, %r12, %r1;
	setp.gt.s32 	%p1, %r22, -1;
	setp.lt.s32 	%p2, %r22, %r15;
	and.pred  	%p3, %p1, %p2;
	add.s32 	%r23, %r13, %r2;
	setp.gt.s32 	%p4, %r23, -1;
	setp.lt.s32 	%p5, %r23, %r14;
	and.pred  	%p6, %p4, %p5;
	and.pred  	%p8, %p3, %p6;
	mov.b32 	%r189, 999999;
	not.pred 	%p9, %p8;
	@%p9 bra 	$L__BB2_3;
	cvta.to.global.u64 	%rd8, %rd5;
	add.s64 	%rd15, %rd8, 64;
	cvta.to.global.u64 	%rd9, %rd6;
	add.s64 	%rd2, %rd9, 64;
	mad.lo.s32 	%r186, %r1, 160, %r2;
	mov.b32 	%r187, 0;
	mov.u32 	%r189, %r187;
$L__BB2_2:
	mul.wide.s32 	%rd10, %r186, 4;
	add.s64 	%rd11, %rd2, %rd10;
	ld.global.u32 	%r25, [%rd15+-64];
	ld.global.u32 	%r26, [%rd11+-64];
	sub.s32 	%r27, %r25, %r26;
	abs.s32 	%r28, %r27;
	add.s32 	%r29, %r28, %r189;
	ld.global.u32 	%r30, [%rd15+-60];
	ld.global.u32 	%r31, [%rd11+-60];
	sub.s32 	%r32, %r30, %r31;
	abs.s32 	%r33, %r32;
	add.s32 	%r34, %r33, %r29;
	ld.global.u32 	%r35, [%rd15+-56];
	ld.global.u32 	%r36, [%rd11+-56];
	sub.s32 	%r37, %r35, %r36;
	abs.s32 	%r38, %r37;
	add.s32 	%r39, %r38, %r34;
	ld.global.u32 	%r40, [%rd15+-52];
	ld.global.u32 	%r41, [%rd11+-52];
	sub.s32 	%r42, %r40, %r41;
	abs.s32 	%r43, %r42;
	add.s32 	%r44, %r43, %r39;
	ld.global.u32 	%r45, [%rd15+-48];
	ld.global.u32 	%r46, [%rd11+-48];
	sub.s32 	%r47, %r45, %r46;
	abs.s32 	%r48, %r47;
	add.s32 	%r49, %r48, %r44;
	ld.global.u32 	%r50, [%rd15+-44];
	ld.global.u32 	%r51, [%rd11+-44];
	sub.s32 	%r52, %r50, %r51;
	abs.s32 	%r53, %r52;
	add.s32 	%r54, %r53, %r49;
	ld.global.u32 	%r55, [%rd15+-40];
	ld.global.u32 	%r56, [%rd11+-40];
	sub.s32 	%r57, %r55, %r56;
	abs.s32 	%r58, %r57;
	add.s32 	%r59, %r58, %r54;
	ld.global.u32 	%r60, [%rd15+-36];
	ld.global.u32 	%r61, [%rd11+-36];
	sub.s32 	%r62, %r60, %r61;
	abs.s32 	%r63, %r62;
	add.s32 	%r64, %r63, %r59;
	ld.global.u32 	%r65, [%rd15+-32];
	ld.global.u32 	%r66, [%rd11+-32];
	sub.s32 	%r67, %r65, %r66;
	abs.s32 	%r68, %r67;
	add.s32 	%r69, %r68, %r64;
	ld.global.u32 	%r70, [%rd15+-28];
	ld.global.u32 	%r71, [%rd11+-28];
	sub.s32 	%r72, %r70, %r71;
	abs.s32 	%r73, %r72;
	add.s32 	%r74, %r73, %r69;
	ld.global.u32 	%r75, [%rd15+-24];
	ld.global.u32 	%r76, [%rd11+-24];
	sub.s32 	%r77, %r75, %r76;
	abs.s32 	%r78, %r77;
	add.s32 	%r79, %r78, %r74;
	ld.global.u32 	%r80, [%rd15+-20];
	ld.global.u32 	%r81, [%rd11+-20];
	sub.s32 	%r82, %r80, %r81;
	abs.s32 	%r83, %r82;
	add.s32 	%r84, %r83, %r79;
	ld.global.u32 	%r85, [%rd15+-16];
	ld.global.u32 	%r86, [%rd11+-16];
	sub.s32 	%r87, %r85, %r86;
	abs.s32 	%r88, %r87;
	add.s32 	%r89, %r88, %r84;
	ld.global.u32 	%r90, [%rd15+-12];
	ld.global.u32 	%r91, [%rd11+-12];
	sub.s32 	%r92, %r90, %r91;
	abs.s32 	%r93, %r92;
	add.s32 	%r94, %r93, %r89;
	ld.global.u32 	%r95, [%rd15+-8];
	ld.global.u32 	%r96, [%rd11+-8];
	sub.s32 	%r97, %r95, %r96;
	abs.s32 	%r98, %r97;
	add.s32 	%r99, %r98, %r94;
	ld.global.u32 	%r100, [%rd15+-4];
	ld.global.u32 	%r101, [%rd11+-4];
	sub.s32 	%r102, %r100, %r101;
	abs.s32 	%r103, %r102;
	add.s32 	%r104, %r103, %r99;
	ld.global.u32 	%r105, [%rd15];
	ld.global.u32 	%r106, [%rd11];
	sub.s32 	%r107, %r105, %r106;
	abs.s32 	%r108, %r107;
	add.s32 	%r109, %r108, %r104;
	ld.global.u32 	%r110, [%rd15+4];
	ld.global.u32 	%r111, [%rd11+4];
	sub.s32 	%r112, %r110, %r111;
	abs.s32 	%r113, %r112;
	add.s32 	%r114, %r113, %r109;
	ld.global.u32 	%r115, [%rd15+8];
	ld.global.u32 	%r116, [%rd11+8];
	sub.s32 	%r117, %r115, %r116;
	abs.s32 	%r118, %r117;
	add.s32 	%r119, %r118, %r114;
	ld.global.u32 	%r120, [%rd15+12];
	ld.global.u32 	%r121, [%rd11+12];
	sub.s32 	%r122, %r120, %r121;
	abs.s32 	%r123, %r122;
	add.s32 	%r124, %r123, %r119;
	ld.global.u32 	%r125, [%rd15+16];
	ld.global.u32 	%r126, [%rd11+16];
	sub.s32 	%r127, %r125, %r126;
	abs.s32 	%r128, %r127;
	add.s32 	%r129, %r128, %r124;
	ld.global.u32 	%r130, [%rd15+20];
	ld.global.u32 	%r131, [%rd11+20];
	sub.s32 	%r132, %r130, %r131;
	abs.s32 	%r133, %r132;
	add.s32 	%r134, %r133, %r129;
	ld.global.u32 	%r135, [%rd15+24];
	ld.global.u32 	%r136, [%rd11+24];
	sub.s32 	%r137, %r135, %r136;
	abs.s32 	%r138, %r137;
	add.s32 	%r139, %r138, %r134;
	ld.global.u32 	%r140, [%rd15+28];
	ld.global.u32 	%r141, [%rd11+28];
	sub.s32 	%r142, %r140, %r141;
	abs.s32 	%r143, %r142;
	add.s32 	%r144, %r143, %r139;
	ld.global.u32 	%r145, [%rd15+32];
	ld.global.u32 	%r146, [%rd11+32];
	sub.s32 	%r147, %r145, %r146;
	abs.s32 	%r148, %r147;
	add.s32 	%r149, %r148, %r144;
	ld.global.u32 	%r150, [%rd15+36];
	ld.global.u32 	%r151, [%rd11+36];
	sub.s32 	%r152, %r150, %r151;
	abs.s32 	%r153, %r152;
	add.s32 	%r154, %r153, %r149;
	ld.global.u32 	%r155, [%rd15+40];
	ld.global.u32 	%r156, [%rd11+40];
	sub.s32 	%r157, %r155, %r156;
	abs.s32 	%r158, %r157;
	add.s32 	%r159, %r158, %r154;
	ld.global.u32 	%r160, [%rd15+44];
	ld.global.u32 	%r161, [%rd11+44];
	sub.s32 	%r162, %r160, %r161;
	abs.s32 	%r163, %r162;
	add.s32 	%r164, %r163, %r159;
	ld.global.u32 	%r165, [%rd15+48];
	ld.global.u32 	%r166, [%rd11+48];
	sub.s32 	%r167, %r165, %r166;
	abs.s32 	%r168, %r167;
	add.s32 	%r169, %r168, %r164;
	ld.global.u32 	%r170, [%rd15+52];
	ld.global.u32 	%r171, [%rd11+52];
	sub.s32 	%r172, %r170, %r171;
	abs.s32 	%r173, %r172;
	add.s32 	%r174, %r173, %r169;
	ld.global.u32 	%r175, [%rd15+56];
	ld.global.u32 	%r176, [%rd11+56];
	sub.s32 	%r177, %r175, %r176;
	abs.s32 	%r178, %r177;
	add.s32 	%r179, %r178, %r174;
	ld.global.u32 	%r180, [%rd15+60];
	ld.global.u32 	%r181, [%rd11+60];
	sub.s32 	%r182, %r180, %r181;
	abs.s32 	%r183, %r182;
	add.s32 	%r189, %r183, %r179;
	add.s32 	%r187, %r187, 1;
	add.s64 	%rd15, %rd15, 128;
	add.s32 	%r186, %r186, 160;
	setp.ne.s32 	%p10, %r187, 32;
	@%p10 bra 	$L__BB2_2;
$L__BB2_3:
	cvta.to.global.u64 	%rd12, %rd7;
	shl.b32 	%r184, %r2, 7;
	add.s32 	%r185, %r184, %r1;
	mul.wide.s32 	%rd13, %r185, 4;
	add.s64 	%rd14, %rd12, %rd13;
	st.global.u32 	[%rd14], %r189;
	ret;

}


// ===== COMPILED SASS (sm_100) =====

	.target	sm_100

	.elftype	@"ET_EXEC"


//--------------------- .note.nv.tkinfo           --------------------------
	.section	.note.nv.tkinfo,"",@"SHT_NOTE"
	.sectionflags	@"SHF_NOTE_NV_TKINFO"
	.tkinfo
        /*0018*/ 	.word	0x00000002
        /*0030*/ 	.string	""
        /*0030*/ 	.string	"ptxas"
        /*0030*/ 	.string	"Cuda compilation tools, release 13.0, V13.0.88"
        /*0030*/ 	.string	"Build cuda_13.0.r13.0/compiler.36424714_0"
        /*0030*/ 	.string	"-arch sm_100 -m 64 "



//--------------------- .note.nv.cuinfo           --------------------------
	.section	.note.nv.cuinfo,"",@"SHT_NOTE"
	.sectionflags	@"SHF_NOTE_NV_CUINFO"
        /*0018*/ 	.short	0x0002
        /*001a*/ 	.short	0x0064
        /*001c*/ 	.short	0x0082
	.zero		2


//--------------------- .nv.info                  --------------------------
	.section	.nv.info,"",@"SHT_CUDA_INFO"
	.align	4


	//----- nvinfo : EIATTR_REGCOUNT
	.align		4
        /*0000*/ 	.byte	0x04, 0x2f
        /*0002*/ 	.short	(.L_1 - .L_0)
	.align		4
.L_0:
        /*0004*/ 	.word	index@(_Z12getBlock_GPUPiS_ii10Parameters)
        /*0008*/ 	.word	0x0000000a


	//----- nvinfo : EIATTR_FRAME_SIZE
	.align		4
.L_1:
        /*000c*/ 	.byte	0x04, 0x11
        /*000e*/ 	.short	(.L_3 - .L_2)
	.align		4
.L_2:
        /*0010*/ 	.word	index@(_Z12getBlock_GPUPiS_ii10Parameters)
        /*0014*/ 	.word	0x00000000


	//----- nvinfo : EIATTR_REGCOUNT
	.align		4
.L_3:
        /*0018*/ 	.byte	0x04, 0x2f
        /*001a*/ 	.short	(.L_5 - .L_4)
	.align		4
.L_4:
        /*001c*/ 	.word	index@(_Z17getSearchArea_GPUPiS_ii10Parametersi)
        /*0020*/ 	.word	0x0000000a


	//----- nvinfo : EIATTR_FRAME_SIZE
	.align		4
.L_5:
        /*0024*/ 	.byte	0x04, 0x11
        /*0026*/ 	.short	(.L_7 - .L_6)
	.align		4
.L_6:
        /*0028*/ 	.word	index@(_Z17getSearchArea_GPUPiS_ii10Parametersi)
        /*002c*/ 	.word	0x00000000


	//----- nvinfo : EIATTR_REGCOUNT
	.align		4
.L_7:
        /*0030*/ 	.byte	0x04, 0x2f
        /*0032*/ 	.short	(.L_9 - .L_8)
	.align		4
.L_8:
        /*0034*/ 	.word	index@(_Z7SAD_GPUPiS_ii10ParametersS_)
        /*0038*/ 	.word	0x00000020


	//----- nvinfo : EIATTR_FRAME_SIZE
	.align		4
.L_9:
        /*003c*/ 	.byte	0x04, 0x11
        /*003e*/ 	.short	(.L_11 - .L_10)
	.align		4
.L_10:
        /*0040*/ 	.word	index@(_Z7SAD_GPUPiS_ii10ParametersS_)
        /*0044*/ 	.word	0x00000000


	//----- nvinfo : EIATTR_MIN_STACK_SIZE
	.align		4
.L_11:
        /*0048*/ 	.byte	0x04, 0x12
        /*004a*/ 	.short	(.L_13 - .L_12)
	.align		4
.L_12:
        /*004c*/ 	.word	index@(_Z7SAD_GPUPiS_ii10ParametersS_)
        /*0050*/ 	.word	0x00000000


	//----- nvinfo : EIATTR_MIN_STACK_SIZE
	.align		4
.L_13:
        /*0054*/ 	.byte	0x04, 0x12
        /*0056*/ 	.short	(.L_15 - .L_14)
	.align		4
.L_14:
        /*0058*/ 	.word	index@(_Z17getSearchArea_GPUPiS_ii10Parametersi)
        /*005c*/ 	.word	0x00000000


	//----- nvinfo : EIATTR_MIN_STACK_SIZE
	.align		4
.L_15:
        /*0060*/ 	.byte	0x04, 0x12
        /*0062*/ 	.short	(.L_17 - .L_16)
	.align		4
.L_16:
        /*0064*/ 	.word	index@(_Z12getBlock_GPUPiS_ii10Parameters)
        /*0068*/ 	.word	0x00000000
.L_17:


//--------------------- .nv.compat                --------------------------
	.section	.nv.compat,"",@"SHT_CUDA_COMPAT_INFO"
	.align	4
        /*0000*/ 	.byte	0x02, 0x09, 0x00, 0x00, 0x02, 0x02, 0x01, 0x00, 0x02, 0x05, 0x05, 0x00, 0x03, 0x07, 0x01, 0x01
        /*0010*/ 	.byte	0x02, 0x03, 0x00, 0x00, 0x02, 0x06, 0x01, 0x00, 0x04, 0x0b, 0x08, 0x00, 0x09, 0x00, 0x00, 0x00
        /*0020*/ 	.byte	0x00, 0x00, 0x00, 0x00


//--------------------- .nv.info._Z7SAD_GPUPiS_ii10ParametersS_ --------------------------
	.section	.nv.info._Z7SAD_GPUPiS_ii10ParametersS_,"",@"SHT_CUDA_INFO"
	.sectionflags	@""
	.align	4


	//----- nvinfo : EIATTR_CUDA_API_VERSION
	.align		4
        /*0000*/ 	.byte	0x04, 0x37
        /*0002*/ 	.short	(.L_19 - .L_18)
.L_18:
        /*0004*/ 	.word	0x00000082


	//----- nvinfo : EIATTR_KPARAM_INFO
	.align		4
.L_19:
        /*0008*/ 	.byte	0x04, 0x17
        /*000a*/ 	.short	(.L_21 - .L_20)
.L_20:
        /*000c*/ 	.word	0x00000000
        /*0010*/ 	.short	0x0005
        /*0012*/ 	.short	0x0040
        /*0014*/ 	.byte	0x00, 0xf5, 0x21, 0x00


	//----- nvinfo : EIATTR_KPARAM_INFO
	.align		4
.L_21:
        /*0018*/ 	.byte	0x04, 0x17
        /*001a*/ 	.short	(.L_23 - .L_22)
.L_22:
        /*001c*/ 	.word	0x00000000
        /*0020*/ 	.short	0x0004
        /*0022*/ 	.short	0x0018
        /*0024*/ 	.byte	0x00, 0xf0, 0xa1, 0x00


	//----- nvinfo : EIATTR_KPARAM_INFO
	.align		4
.L_23:
        /*0028*/ 	.byte	0x04, 0x17
        /*002a*/ 	.short	(.L_25 - .L_24)
.L_24:
        /*002c*/ 	.word	0x00000000
        /*0030*/ 	.short	0x0003
        /*0032*/ 	.short	0x0014
        /*0034*/ 	.byte	0x00, 0xf0, 0x11, 0x00


	//----- nvinfo : EIATTR_KPARAM_INFO
	.align		4
.L_25:
        /*0038*/ 	.byte	0x04, 0x17
        /*003a*/ 	.short	(.L_27 - .L_26)
.L_26:
        /*003c*/ 	.word	0x00000000
        /*0040*/ 	.short	0x0002
        /*0042*/ 	.short	0x0010
        /*0044*/ 	.byte	0x00, 0xf0, 0x11, 0x00


	//----- nvinfo : EIATTR_KPARAM_INFO
	.align		4
.L_27:
        /*0048*/ 	.byte	0x04, 0x17
        /*004a*/ 	.short	(.L_29 - .L_28)
.L_28:
        /*004c*/ 	.word	0x00000000
        /*0050*/ 	.short	0x0001
        /*0052*/ 	.short	0x0008
        /*0054*/ 	.byte	0x00, 0xf5, 0x21, 0x00


	//----- nvinfo : EIATTR_KPARAM_INFO
	.align		4
.L_29:
        /*0058*/ 	.byte	0x04, 0x17
        /*005a*/ 	.short	(.L_31 - .L_30)
.L_30:
        /*005c*/ 	.word	0x00000000
        /*0060*/ 	.short	0x0000
        /*0062*/ 	.short	0x0000
        /*0064*/ 	.byte	0x00, 0xf5, 0x21, 0x00


	//----- nvinfo : EIATTR_SPARSE_MMA_MASK
	.align		4
.L_31:
        /*0068*/ 	.byte	0x03, 0x50
        /*006a*/ 	.short	0x0000


	//----- nvinfo : EIATTR_MAXREG_COUNT
	.align		4
        /*006c*/ 	.byte	0x03, 0x1b
        /*006e*/ 	.short	0x00ff


	//----- nvinfo : EIATTR_MERCURY_ISA_VERSION
	.align		4
        /*0070*/ 	.byte	0x03, 0x5f
        /*0072*/ 	.short	0x0101


	//----- nvinfo : EIATTR_VRC_CTA_INIT_COUNT
	.align		4
        /*0074*/ 	.byte	0x02, 0x4a
	.zero		1
	.zero		1


	//----- nvinfo : EIATTR_EXIT_INSTR_OFFSETS
	.align		4
        /*0078*/ 	.byte	0x04, 0x1c
        /*007a*/ 	.short	(.L_33 - .L_32)


	//   ....[0]....
.L_32:
        /*007c*/ 	.word	0x00000c50


	//----- nvinfo : EIATTR_CRS_STACK_SIZE
	.align		4
.L_33:
        /*0080*/ 	.byte	0x04, 0x1e
        /*0082*/ 	.short	(.L_35 - .L_34)
.L_34:
        /*0084*/ 	.word	0x00000000


	//----- nvinfo : EIATTR_CBANK_PARAM_SIZE
	.align		4
.L_35:
        /*0088*/ 	.byte	0x03, 0x19
        /*008a*/ 	.short	0x0048


	//----- nvinfo : EIATTR_PARAM_CBANK
	.align		4
        /*008c*/ 	.byte	0x04, 0x0a
        /*008e*/ 	.short	(.L_37 - .L_36)
	.align		4
.L_36:
        /*0090*/ 	.word	index@(.nv.constant0._Z7SAD_GPUPiS_ii10ParametersS_)
        /*0094*/ 	.short	0x0380
        /*0096*/ 	.short	0x0048


	//----- nvinfo : EIATTR_SW_WAR
	.align		4
.L_37:
        /*0098*/ 	.byte	0x04, 0x36
        /*009a*/ 	.short	(.L_39 - .L_38)
.L_38:
        /*009c*/ 	.word	0x00000008
.L_39:


//--------------------- .nv.info._Z17getSearchArea_GPUPiS_ii10Parametersi --------------------------
	.section	.nv.info._Z17getSearchArea_GPUPiS_ii10Parametersi,"",@"SHT_CUDA_INFO"
	.sectionflags	@""
	.align	4


	//----- nvinfo : EIATTR_CUDA_API_VERSION
	.align		4
        /*0000*/ 	.byte	0x04, 0x37
        /*0002*/ 	.short	(.L_41 - .L_40)
.L_40:
        /*0004*/ 	.word	0x00000082


	//----- nvinfo : EIATTR_KPARAM_INFO
	.align		4
.L_41:
        /*0008*/ 	.byte	0x04, 0x17
        /*000a*/ 	.short	(.L_43 - .L_42)
.L_42:
        /*000c*/ 	.word	0x00000000
        /*0010*/ 	.short	0x0005
        /*0012*/ 	.short	0x0040
        /*0014*/ 	.byte	0x00, 0xf0, 0x11, 0x00


	//----- nvinfo : EIATTR_KPARAM_INFO
	.align		4
.L_43:
        /*0018*/ 	.byte	0x04, 0x17
        /*001a*/ 	.short	(.L_45 - .L_44)
.L_44:
        /*001c*/ 	.word	0x00000000
        /*0020*/ 	.short	0x0004
        /*0022*/ 	.short	0x0018
        /*0024*/ 	.byte	0x00, 0xf0, 0xa1, 0x00


	//----- nvinfo : EIATTR_KPARAM_INFO
	.align		4
.L_45:
        /*0028*/ 	.byte	0x04, 0x17
        /*002a*/ 	.short	(.L_47 - .L_46)
.L_46:
        /*002c*/ 	.word	0x00000000
        /*0030*/ 	.short	0x0003
        /*0032*/ 	.short	0x0014
        /*0034*/ 	.byte	0x00, 0xf0, 0x11, 0x00


	//----- nvinfo : EIATTR_KPARAM_INFO
	.align		4
.L_47:
        /*0038*/ 	.byte	0x04, 0x17
        /*003a*/ 	.short	(.L_49 - .L_48)
.L_48:
        /*003c*/ 	.word	0x00000000
        /*0040*/ 	.short	0x0002
        /*0042*/ 	.short	0x0010
        /*0044*/ 	.byte	0x00, 0xf0, 0x11, 0x00


	//----- nvinfo : EIATTR_KPARAM_INFO
	.align		4
.L_49:
        /*0048*/ 	.byte	0x04, 0x17
        /*004a*/ 	.short	(.L_51 - .L_50)
.L_50:
        /*004c*/ 	.word	0x00000000
        /*0050*/ 	.short	0x0001
        /*0052*/ 	.short	0x0008
        /*0054*/ 	.byte	0x00, 0xf5, 0x21, 0x00


	//----- nvinfo : EIATTR_KPARAM_INFO
	.align		4
.L_51:
        /*0058*/ 	.byte	0x04, 0x17
        /*005a*/ 	.short	(.L_53 - .L_52)
.L_52:
        /*005c*/ 	.word	0x00000000
        /*0060*/ 	.short	0x0000
        /*0062*/ 	.short	0x0000
        /*0064*/ 	.byte	0x00, 0xf5, 0x21, 0x00


	//----- nvinfo : EIATTR_SPARSE_MMA_MASK
	.align		4
.L_53:
        /*0068*/ 	.byte	0x03, 0x50
        /*006a*/ 	.short	0x0000


	//----- nvinfo : EIATTR_MAXREG_COUNT
	.align		4
        /*006c*/ 	.byte	0x03, 0x1b
        /*006e*/ 	.short	0x00ff


	//----- nvinfo : EIATTR_MERCURY_ISA_VERSION
	.align		4
        /*0070*/ 	.byte	0x03, 0x5f
        /*0072*/ 	.short	0x0101


	//----- nvinfo : EIATTR_VRC_CTA_INIT_COUNT
	.align		4
        /*0074*/ 	.byte	0x02, 0x4a
	.zero		1
	.zero		1


	//----- nvinfo : EIATTR_EXIT_INSTR_OFFSETS
	.align		4
        /*0078*/ 	.byte	0x04, 0x1c
        /*007a*/ 	.short	(.L_55 - .L_54)


	//   ....[0]....
.L_54:
        /*007c*/ 	.word	0x00000200


	//   ....[1]....
        /*0080*/ 	.word	0x00000260


	//----- nvinfo : EIATTR_CRS_STACK_SIZE
	.align		4
.L_55:
        /*0084*/ 	.byte	0x04, 0x1e
        /*0086*/ 	.short	(.L_57 - .L_56)
.L_56:
        /*0088*/ 	.word	0x00000000


	//----- nvinfo : EIATTR_CBANK_PARAM_SIZE
	.align		4
.L_57:
        /*008c*/ 	.byte	0x03, 0x19
        /*008e*/ 	.short	0x0044


	//----- nvinfo : EIATTR_PARAM_CBANK
	.align		4
        /*0090*/ 	.byte	0x04, 0x0a
        /*0092*/ 	.short	(.L_59 - .L_58)
	.align		4
.L_58:
        /*0094*/ 	.word	index@(.nv.constant0._Z17getSearchArea_GPUPiS_ii10Parametersi)
        /*0098*/ 	.short	0x0380
        /*009a*/ 	.short	0x0044


	//----- nvinfo : EIATTR_SW_WAR
	.align		4
.L_59:
        /*009c*/ 	.byte	0x04, 0x36
        /*009e*/ 	.short	(.L_61 - .L_60)
.L_60:
        /*00a0*/ 	.word	0x00000008
.L_61:


//--------------------- .nv.info._Z12getBlock_GPUPiS_ii10Parameters --------------------------
	.section	.nv.info._Z12getBlock_GPUPiS_ii10Parameters,"",@"SHT_CUDA_INFO"
	.sectionflags	@""
	.align	4


	//----- nvinfo : EIATTR_CUDA_API_VERSION
	.align		4
        /*0000*/ 	.byte	0x04, 0x37
        /*0002*/ 	.short	(.L_63 - .L_62)
.L_62:
        /*0004*/ 	.word	0x00000082


	//----- nvinfo : EIATTR_KPARAM_INFO
	.align		4
.L_63:
        /*0008*/ 	.byte	0x04, 0x17
        /*000a*/ 	.short	(.L_65 - .L_64)
.L_64:
        /*000c*/ 	.word	0x00000000
        /*0010*/ 	.short	0x0004
        /*0012*/ 	.short	0x0018
        /*0014*/ 	.byte	0x00, 0xf0, 0xa1, 0x00


	//----- nvinfo : EIATTR_KPARAM_INFO
	.align		4
.L_65:
        /*0018*/ 	.byte	0x04, 0x17
        /*001a*/ 	.short	(.L_67 - .L_66)
.L_66:
        /*001c*/ 	.word	0x00000000
        /*0020*/ 	.short	0x0003
        /*0022*/ 	.short	0x0014
        /*0024*/ 	.byte	0x00, 0xf0, 0x11, 0x00


	//----- nvinfo : EIATTR_KPARAM_INFO
	.align		4
.L_67:
        /*0028*/ 	.byte	0x04, 0x17
        /*002a*/ 	.short	(.L_69 - .L_68)
.L_68:
        /*002c*/ 	.word	0x00000000
        /*0030*/ 	.short	0x0002
        /*0032*/ 	.short	0x0010
        /*0034*/ 	.byte	0x00, 0xf0, 0x11, 0x00


	//----- nvinfo : EIATTR_KPARAM_INFO
	.align		4
.L_69:
        /*0038*/ 	.byte	0x04, 0x17
        /*003a*/ 	.short	(.L_71 - .L_70)
.L_70:
        /*003c*/ 	.word	0x00000000
        /*0040*/ 	.short	0x0001
        /*0042*/ 	.short	0x0008
        /*0044*/ 	.byte	0x00, 0xf5, 0x21, 0x00


	//----- nvinfo : EIATTR_KPARAM_INFO
	.align		4
.L_71:
        /*0048*/ 	.byte	0x04, 0x17
        /*004a*/ 	.short	(.L_73 - .L_72)
.L_72:
        /*004c*/ 	.word	0x00000000
        /*0050*/ 	.short	0x0000
        /*0052*/ 	.short	0x0000
        /*0054*/ 	.byte	0x00, 0xf5, 0x21, 0x00


	//----- nvinfo : EIATTR_SPARSE_MMA_MASK
	.align		4
.L_73:
        /*0058*/ 	.byte	0x03, 0x50
        /*005a*/ 	.short	0x0000


	//----- nvinfo : EIATTR_MAXREG_COUNT
	.align		4
        /*005c*/ 	.byte	0x03, 0x1b
        /*005e*/ 	.short	0x00ff


	//----- nvinfo : EIATTR_MERCURY_ISA_VERSION
	.align		4
        /*0060*/ 	.byte	0x03, 0x5f
        /*0062*/ 	.short	0x0101


	//----- nvinfo : EIATTR_VRC_CTA_INIT_COUNT
	.align		4
        /*0064*/ 	.byte	0x02, 0x4a
	.zero		1
	.zero		1


	//----- nvinfo : EIATTR_EXIT_INSTR_OFFSETS
	.align		4
        /*0068*/ 	.byte	0x04, 0x1c
        /*006a*/ 	.short	(.L_75 - .L_74)


	//   ....[0]....
.L_74:
        /*006c*/ 	.word	0x00000170


	//----- nvinfo : EIATTR_CBANK_PARAM_SIZE
	.align		4
.L_75:
        /*0070*/ 	.byte	0x03, 0x19
        /*0072*/ 	.short	0x0040


	//----- nvinfo : EIATTR_PARAM_CBANK
	.align		4
        /*0074*/ 	.byte	0x04, 0x0a
        /*0076*/ 	.short	(.L_77 - .L_76)
	.align		4
.L_76:
        /*0078*/ 	.word	index@(.nv.constant0._Z12getBlock_GPUPiS_ii10Parameters)
        /*007c*/ 	.short	0x0380
        /*007e*/ 	.short	0x0040


	//----- nvinfo : EIATTR_SW_WAR
	.align		4
.L_77:
        /*0080*/ 	.byte	0x04, 0x36
        /*0082*/ 	.short	(.L_79 - .L_78)
.L_78:
        /*0084*/ 	.word	0x00000008
.L_79:


//--------------------- .nv.callgraph             --------------------------
	.section	.nv.callgraph,"",@"SHT_CUDA_CALLGRAPH"
	.align	4
	.sectionentsize	8
	.align		4
        /*0000*/ 	.word	0x00000000
	.align		4
        /*0004*/ 	.word	0xffffffff
	.align		4
        /*0008*/ 	.word	0x00000000
	.align		4
        /*000c*/ 	.word	0xfffffffe
	.align		4
        /*0010*/ 	.word	0x00000000
	.align		4
        /*0014*/ 	.word	0xfffffffd
	.align		4
        /*0018*/ 	.word	0x00000000
	.align		4
        /*001c*/ 	.word	0xfffffffc


//--------------------- .text._Z7SAD_GPUPiS_ii10ParametersS_ --------------------------
	.section	.text._Z7SAD_GPUPiS_ii10ParametersS_,"ax",@progbits
	.align	128
        .global         _Z7SAD_GPUPiS_ii10ParametersS_
        .type           _Z7SAD_GPUPiS_ii10ParametersS_,@function
        .size           _Z7SAD_GPUPiS_ii10ParametersS_,(.L_x_7 - _Z7SAD_GPUPiS_ii10ParametersS_)
        .other          _Z7SAD_GPUPiS_ii10ParametersS_,@"STO_CUDA_ENTRY STV_DEFAULT"
_Z7SAD_GPUPiS_ii10ParametersS_:
.text._Z7SAD_GPUPiS_ii10ParametersS_:
[----:B------:R-:W-:Y:S01]  /*0000*/  LDC R1, c[0x0][0x37c] ;  /* 0x0000df00ff017b82 */ /* 0x000fe20000000800 */
[----:B------:R-:W0:Y:S07]  /*0010*/  S2R R3, SR_TID.Y ;  /* 0x0000000000037919 */ /* 0x000e2e0000002200 */
[----:B------:R-:W0:Y:S01]  /*0020*/  LDC R0, c[0x0][0x364] ;  /* 0x0000d900ff007b82 */ /* 0x000e220000000800 */
[----:B------:R-:W1:Y:S01]  /*0030*/  LDCU.64 UR6, c[0x0][0x390] ;  /* 0x00007200ff0677ac */ /* 0x000e620008000a00 */
[----:B------:R-:W-:Y:S01]  /*0040*/  BSSY.RECONVERGENT B0, `(.L_x_0) ;  /* 0x00000bf000007945 */ /* 0x000fe20003800200 */
[----:B------:R-:W2:Y:S01]  /*0050*/  S2R R2, SR_TID.X ;  /* 0x0000000000027919 */ /* 0x000ea20000002100 */
[----:B------:R-:W-:Y:S01]  /*0060*/  IMAD.MOV.U32 R9, RZ, RZ, 0xf423f ;  /* 0x000f423fff097424 */ /* 0x000fe200078e00ff */
[----:B------:R-:W3:Y:S03]  /*0070*/  LDCU.64 UR8, c[0x0][0x3a0] ;  /* 0x00007400ff0877ac */ /* 0x000ee60008000a00 */
[----:B------:R-:W0:Y:S01]  /*0080*/  S2UR UR4, SR_CTAID.Y ;  /* 0x00000000000479c3 */ /* 0x000e220000002600 */
[----:B------:R-:W4:Y:S07]  /*0090*/  LDCU.64 UR12, c[0x0][0x358] ;  /* 0x00006b00ff0c77ac */ /* 0x000f2e0008000a00 */
[----:B------:R-:W2:Y:S08]  /*00a0*/  S2UR UR5, SR_CTAID.X ;  /* 0x00000000000579c3 */ /* 0x000eb00000002500 */
[----:B------:R-:W2:Y:S01]  /*00b0*/  LDC R5, c[0x0][0x360] ;  /* 0x0000d800ff057b82 */ /* 0x000ea20000000800 */
[----:B0-----:R-:W-:-:S04]  /*00c0*/  IMAD R0, R0, UR4, R3 ;  /* 0x0000000400007c24 */ /* 0x001fc8000f8e0203 */
[----:B-1----:R-:W-:-:S05]  /*00d0*/  VIADD R4, R0, UR6 ;  /* 0x0000000600047c36 */ /* 0x002fca0008000000 */
[----:B---3--:R-:W-:-:S04]  /*00e0*/  ISETP.GE.AND P0, PT, R4, UR9, PT ;  /* 0x0000000904007c0c */ /* 0x008fc8000bf06270 */
[----:B------:R-:W-:Y:S01]  /*00f0*/  ISETP.GT.AND P0, PT, R4, -0x1, !P0 ;  /* 0xffffffff0400780c */ /* 0x000fe20004704270 */
[----:B--2---:R-:W-:Y:S02]  /*0100*/  IMAD R5, R5, UR5, R2 ;  /* 0x0000000505057c24 */ /* 0x004fe4000f8e0202 */
[----:B------:R-:W0:Y:S02]  /*0110*/  LDC.64 R2, c[0x0][0x3c0] ;  /* 0x0000f000ff027b82 */ /* 0x000e240000000a00 */
[C---:B------:R-:W-:Y:S02]  /*0120*/  VIADD R6, R5.reuse, UR7 ;  /* 0x0000000705067c36 */ /* 0x040fe40008000000 */
[----:B------:R-:W-:-:S03]  /*0130*/  IMAD R7, R5, 0x80, R0 ;  /* 0x0000008005077824 */ /* 0x000fc600078e0200 */
[----:B------:R-:W-:-:S04]  /*0140*/  ISETP.GE.AND P1, PT, R6, UR8, PT ;  /* 0x0000000806007c0c */ /* 0x000fc8000bf26270 */
[----:B------:R-:W-:-:S04]  /*0150*/  ISETP.GT.AND P1, PT, R6, -0x1, !P1 ;  /* 0xffffffff0600780c */ /* 0x000fc80004f24270 */
[----:B------:R-:W-:Y:S01]  /*0160*/  PLOP3.LUT P0, PT, P0, P1, PT, 0x80, 0x8 ;  /* 0x000000000008781c */ /* 0x000fe20000703070 */
[----:B0-----:R-:W-:-:S12]  /*0170*/  IMAD.WIDE R2, R7, 0x4, R2 ;  /* 0x0000000407027825 */ /* 0x001fd800078e0202 */
[----:B----4-:R-:W-:Y:S05]  /*0180*/  @!P0 BRA `(.L_x_1) ;  /* 0x0000000800a88947 */ /* 0x010fea0003800000 */
[----:B------:R-:W0:Y:S01]  /*0190*/  LDCU.128 UR8, c[0x0][0x380] ;  /* 0x00007000ff0877ac */ /* 0x000e220008000c00 */
[----:B------:R-:W-:Y:S02]  /*01a0*/  IMAD R0, R0, 0xa0, R5 ;  /* 0x000000a000007824 */ /* 0x000fe400078e0205 */
[----:B------:R-:W-:Y:S01]  /*01b0*/  IMAD.MOV.U32 R9, RZ, RZ, RZ ;  /* 0x000000ffff097224 */ /* 0x000fe200078e00ff */
[----:B0-----:R-:W-:Y:S02]  /*01c0*/  UIADD3 UR4, UP0, UPT, UR8, 0x40, URZ ;  /* 0x0000004008047890 */ /* 0x001fe4000ff1e0ff */
[----:B------:R-:W-:Y:S02]  /*01d0*/  UIADD3 UR5, UP1, UPT, UR10, 0x40, URZ ;  /* 0x000000400a057890 */ /* 0x000fe4000ff3e0ff */
[----:B------:R-:W-:Y:S02]  /*01e0*/  UIADD3.X UR7, UPT, UPT, URZ, UR9, URZ, UP0, !UPT ;  /* 0x00000009ff077290 */ /* 0x000fe400087fe4ff */
[----:B------:R-:W-:Y:S01]  /*01f0*/  IMAD.U32 R4, RZ, RZ, UR4 ;  /* 0x00000004ff047e24 */ /* 0x000fe2000f8e00ff */
[----:B------:R-:W-:Y:S01]  /*0200*/  UIADD3.X UR6, UPT, UPT, URZ, UR11, URZ, UP1, !UPT ;  /* 0x0000000bff067290 */ /* 0x000fe20008ffe4ff */
[----:B------:R-:W-:-:S02]  /*0210*/  UMOV UR4, URZ ;  /* 0x000000ff00047c82 */ /* 0x000fc40008000000 */
[----:B------:R-:W-:-:S09]  /*0220*/  IMAD.U32 R5, RZ, RZ, UR7 ;  /* 0x00000007ff057e24 */ /* 0x000fd2000f8e00ff */
.L_x_2:
[----:B------:R-:W-:Y:S01]  /*0230*/  IMAD.U32 R6, RZ, RZ, UR5 ;  /* 0x00000005ff067e24 */ /* 0x000fe2000f8e00ff */
[----:B------:R-:W2:Y:S01]  /*0240*/  LDG.E R18, desc[UR12][R4.64+-0x40] ;  /* 0xffffc00c04127981 */ /* 0x000ea2000c1e1900 */
[----:B------:R-:W-:-:S03]  /*0250*/  IMAD.U32 R7, RZ, RZ, UR6 ;  /* 0x00000006ff077e24 */ /* 0x000fc6000f8e00ff */
[----:B------:R-:W3:Y:S01]  /*0260*/  LDG.E R22, desc[UR12][R4.64+-0x3c] ;  /* 0xffffc40c04167981 */ /* 0x000ee2000c1e1900 */
[----:B------:R-:W-:-:S03]  /*0270*/  IMAD.WIDE R6, R0, 0x4, R6 ;  /* 0x0000000400067825 */ /* 0x000fc600078e0206 */
[----:B------:R-:W4:Y:S04]  /*0280*/  LDG.E R8, desc[UR12][R4.64+-0x38] ;  /* 0xffffc80c04087981 */ /* 0x000f28000c1e1900 */
[----:B------:R-:W2:Y:S04]  /*0290*/  LDG.E R19, desc[UR12][R6.64+-0x40] ;  /* 0xffffc00c06137981 */ /* 0x000ea8000c1e1900 */
[----:B------:R-:W3:Y:S04]  /*02a0*/  LDG.E R23, desc[UR12][R6.64+-0x3c] ;  /* 0xffffc40c06177981 */ /* 0x000ee8000c1e1900 */
[----:B------:R-:W4:Y:S04]  /*02b0*/  LDG.E R11, desc[UR12][R6.64+-0x38] ;  /* 0xffffc80c060b7981 */ /* 0x000f28000c1e1900 */
[----:B------:R-:W5:Y:S04]  /*02c0*/  LDG.E R10, desc[UR12][R4.64+-0x34] ;  /* 0xffffcc0c040a7981 */ /* 0x000f68000c1e1900 */
        /* <DEDUP_REMOVED lines=10> */
[----:B------:R-:W5:Y:S01]  /*0370*/  LDG.E R29, desc[UR12][R4.64+0x38] ;  /* 0x0000380c041d7981 */ /* 0x000f62000c1e1900 */
[----:B--2---:R-:W-:-:S03]  /*0380*/  IMAD.IADD R18, R18, 0x1, -R19 ;  /* 0x0000000112127824 */ /* 0x004fc600078e0a13 */
[----:B------:R-:W2:Y:S01]  /*0390*/  LDG.E R19, desc[UR12][R6.64+-0x1c] ;  /* 0xffffe40c06137981 */ /* 0x000ea2000c1e1900 */
[----:B---3--:R-:W-:Y:S01]  /*03a0*/  IMAD.IADD R24, R22, 0x1, -R23 ;  /* 0x0000000116187824 */ /* 0x008fe200078e0a17 */
[----:B------:R-:W-:Y:S02]  /*03b0*/  IABS R26, R18 ;  /* 0x00000012001a7213 */ /* 0x000fe40000000000 */
[----:B------:R-:W3:Y:S01]  /*03c0*/  LDG.E R22, desc[UR12][R4.64+-0x20] ;  /* 0xffffe00c04167981 */ /* 0x000ee2000c1e1900 */
[----:B----4-:R-:W-:Y:S01]  /*03d0*/  IMAD.IADD R11, R8, 0x1, -R11 ;  /* 0x00000001080b7824 */ /* 0x010fe200078e0a0b */
[----:B------:R-:W-:Y:S02]  /*03e0*/  IABS R24, R24 ;  /* 0x0000001800187213 */ /* 0x000fe40000000000 */
[----:B------:R-:W3:Y:S04]  /*03f0*/  LDG.E R23, desc[UR12][R6.64+-0x20] ;  /* 0xffffe00c06177981 */ /* 0x000ee8000c1e1900 */
[----:B------:R-:W2:Y:S01]  /*0400*/  LDG.E R18, desc[UR12][R4.64+-0x1c] ;  /* 0xffffe40c04127981 */ /* 0x000ea2000c1e1900 */
[----:B------:R-:W-:Y:S01]  /*0410*/  IADD3 R24, PT, PT, R24, R26, R9 ;  /* 0x0000001a18187210 */ /* 0x000fe20007ffe009 */
[----:B-----5:R-:W-:Y:S01]  /*0420*/  IMAD.IADD R25, R10, 0x1, -R25 ;  /* 0x000000010a197824 */ /* 0x020fe200078e0a19 */
[----:B------:R-:W-:Y:S01]  /*0430*/  IABS R26, R11 ;  /* 0x0000000b001a7213 */ /* 0x000fe20000000000 */
[----:B------:R-:W4:Y:S04]  /*0440*/  LDG.E R8, desc[UR12][R4.64+-0x18] ;  /* 0xffffe80c04087981 */ /* 0x000f28000c1e1900 */
[----:B------:R-:W5:Y:S04]  /*0450*/  LDG.E R9, desc[UR12][R4.64+-0x14] ;  /* 0xffffec0c04097981 */ /* 0x000f68000c1e1900 */
[----:B------:R-:W4:Y:S04]  /*0460*/  LDG.E R11, desc[UR12][R6.64+-0x18] ;  /* 0xffffe80c060b7981 */ /* 0x000f28000c1e1900 */
[----:B------:R-:W5:Y:S01]  /*0470*/  LDG.E R10, desc[UR12][R6.64+-0x14] ;  /* 0xffffec0c060a7981 */ /* 0x000f62000c1e1900 */
[----:B------:R-:W-:-:S04]  /*0480*/  IABS R25, R25 ;  /* 0x0000001900197213 */ /* 0x000fc80000000000 */
[----:B------:R-:W-:Y:S01]  /*0490*/  IADD3 R24, PT, PT, R25, R26, R24 ;  /* 0x0000001a19187210 */ /* 0x000fe20007ffe018 */
[----:B------:R-:W-:Y:S02]  /*04a0*/  IMAD.IADD R25, R14, 0x1, -R15 ;  /* 0x000000010e197824 */ /* 0x000fe400078e0a0f */
[----:B------:R-:W-:Y:S01]  /*04b0*/  IMAD.IADD R26, R13, 0x1, -R12 ;  /* 0x000000010d1a7824 */ /* 0x000fe200078e0a0c */
[----:B------:R-:W5:Y:S04]  /*04c0*/  LDG.E R15, desc[UR12][R6.64+-0x10] ;  /* 0xfffff00c060f7981 */ /* 0x000f68000c1e1900 */
[----:B------:R-:W5:Y:S04]  /*04d0*/  LDG.E R12, desc[UR12][R4.64+-0x10] ;  /* 0xfffff00c040c7981 */ /* 0x000f68000c1e1900 */
[----:B------:R-:W5:Y:S04]  /*04e0*/  LDG.E R13, desc[UR12][R4.64+-0xc] ;  /* 0xfffff40c040d7981 */ /* 0x000f68000c1e1900 */
[----:B------:R-:W5:Y:S01]  /*04f0*/  LDG.E R14, desc[UR12][R6.64+-0xc] ;  /* 0xfffff40c060e7981 */ /* 0x000f62000c1e1900 */
[----:B------:R-:W-:Y:S01]  /*0500*/  IABS R25, R25 ;  /* 0x0000001900197213 */ /* 0x000fe20000000000 */
[----:B------:R-:W-:-:S02]  /*0510*/  IMAD.IADD R20, R20, 0x1, -R21 ;  /* 0x0000000114147824 */ /* 0x000fc400078e0a15 */
[----:B------:R-:W-:Y:S01]  /*0520*/  IMAD.IADD R16, R16, 0x1, -R17 ;  /* 0x0000000110107824 */ /* 0x000fe200078e0a11 */
[----:B------:R-:W-:Y:S01]  /*0530*/  IABS R17, R26 ;  /* 0x0000001a00117213 */ /* 0x000fe20000000000 */
[----:B------:R-:W-:Y:S01]  /*0540*/  IMAD.MOV.U32 R21, RZ, RZ, R25 ;  /* 0x000000ffff157224 */ /* 0x000fe200078e0019 */
[----:B------:R-:W-:Y:S02]  /*0550*/  IABS R20, R20 ;  /* 0x0000001400147213 */ /* 0x000fe40000000000 */
[----:B------:R-:W-:Y:S02]  /*0560*/  IABS R16, R16 ;  /* 0x0000001000107213 */ /* 0x000fe40000000000 */
[----:B------:R-:W-:Y:S01]  /*0570*/  IADD3 R24, PT, PT, R17, R21, R24 ;  /* 0x0000001511187210 */ /* 0x000fe20007ffe018 */
[----:B------:R-:W-:Y:S01]  /*0580*/  IMAD.MOV.U32 R17, RZ, RZ, R20 ;  /* 0x000000ffff117224 */ /* 0x000fe200078e0014 */
[----:B------:R-:W5:Y:S04]  /*0590*/  LDG.E R21, desc[UR12][R4.64] ;  /* 0x0000000c04157981 */ /* 0x000f68000c1e1900 */
[----:B------:R-:W-:Y:S01]  /*05a0*/  IADD3 R24, PT, PT, R17, R16, R24 ;  /* 0x0000001011187210 */ /* 0x000fe20007ffe018 */
[----:B------:R-:W5:Y:S04]  /*05b0*/  LDG.E R20, desc[UR12][R6.64] ;  /* 0x0000000c06147981 */ /* 0x000f68000c1e1900 */
[----:B------:R-:W5:Y:S04]  /*05c0*/  LDG.E R17, desc[UR12][R4.64+-0x8] ;  /* 0xfffff80c04117981 */ /* 0x000f68000c1e1900 */
[----:B------:R-:W5:Y:S01]  /*05d0*/  LDG.E R16, desc[UR12][R6.64+-0x8] ;  /* 0xfffff80c06107981 */ /* 0x000f62000c1e1900 */
[----:B---3--:R-:W-:-:S03]  /*05e0*/  IMAD.IADD R22, R22, 0x1, -R23 ;  /* 0x0000000116167824 */ /* 0x008fc600078e0a17 */
[----:B------:R-:W3:Y:S01]  /*05f0*/  LDG.E R23, desc[UR12][R6.64+-0x4] ;  /* 0xfffffc0c06177981 */ /* 0x000ee2000c1e1900 */
[----:B--2---:R-:W-:-:S03]  /*0600*/  IMAD.IADD R19, R18, 0x1, -R19 ;  /* 0x0000000112137824 */ /* 0x004fc600078e0a13 */
[----:B------:R-:W3:Y:S01]  /*0610*/  LDG.E R18, desc[UR12][R4.64+-0x4] ;  /* 0xfffffc0c04127981 */ /* 0x000ee2000c1e1900 */
[----:B------:R-:W-:Y:S02]  /*0620*/  IABS R26, R22 ;  /* 0x00000016001a7213 */ /* 0x000fe40000000000 */
[----:B------:R-:W-:Y:S01]  /*0630*/  IABS R25, R19 ;  /* 0x0000001300197213 */ /* 0x000fe20000000000 */
[----:B------:R-:W2:Y:S04]  /*0640*/  LDG.E R22, desc[UR12][R4.64+0x4] ;  /* 0x0000040c04167981 */ /* 0x000ea8000c1e1900 */
[----:B------:R-:W2:Y:S01]  /*0650*/  LDG.E R19, desc[UR12][R6.64+0x4] ;  /* 0x0000040c06137981 */ /* 0x000ea2000c1e1900 */
[----:B----4-:R-:W-:Y:S02]  /*0660*/  IMAD.IADD R8, R8, 0x1, -R11 ;  /* 0x0000000108087824 */ /* 0x010fe400078e0a0b */
[----:B-----5:R-:W-:Y:S01]  /*0670*/  IMAD.IADD R9, R9, 0x1, -R10 ;  /* 0x0000000109097824 */ /* 0x020fe200078e0a0a */
[----:B------:R-:W-:Y:S01]  /*0680*/  IADD3 R24, PT, PT, R25, R26, R24 ;  /* 0x0000001a19187210 */ /* 0x000fe20007ffe018 */
[----:B------:R-:W4:Y:S01]  /*0690*/  LDG.E R10, desc[UR12][R4.64+0x8] ;  /* 0x0000080c040a7981 */ /* 0x000f22000c1e1900 */
[----:B------:R-:W-:-:S02]  /*06a0*/  IABS R26, R8 ;  /* 0x00000008001a7213 */ /* 0x000fc40000000000 */
[----:B------:R-:W-:Y:S01]  /*06b0*/  IABS R25, R9 ;  /* 0x0000000900197213 */ /* 0x000fe20000000000 */
[----:B------:R-:W5:Y:S04]  /*06c0*/  LDG.E R11, desc[UR12][R4.64+0xc] ;  /* 0x00000c0c040b7981 */ /* 0x000f68000c1e1900 */
[----:B------:R-:W4:Y:S01]  /*06d0*/  LDG.E R9, desc[UR12][R6.64+0x8] ;  /* 0x0000080c06097981 */ /* 0x000f22000c1e1900 */
[----:B------:R-:W-:-:S03]  /*06e0*/  IADD3 R24, PT, PT, R25, R26, R24 ;  /* 0x0000001a19187210 */ /* 0x000fc60007ffe018 */
[----:B------:R-:W5:Y:S01]  /*06f0*/  LDG.E R8, desc[UR12][R6.64+0xc] ;  /* 0x00000c0c06087981 */ /* 0x000f62000c1e1900 */
[----:B------:R-:W-:-:S03]  /*0700*/  IMAD.IADD R25, R12, 0x1, -R15 ;  /* 0x000000010c197824 */ /* 0x000fc600078e0a0f */
[----:B------:R-:W5:Y:S01]  /*0710*/  LDG.E R15, desc[UR12][R6.64+0x10] ;  /* 0x0000100c060f7981 */ /* 0x000f62000c1e1900 */
[----:B------:R-:W-:-:S03]  /*0720*/  IMAD.IADD R26, R13, 0x1, -R14 ;  /* 0x000000010d1a7824 */ /* 0x000fc600078e0a0e */
[----:B------:R-:W5:Y:S04]  /*0730*/  LDG.E R12, desc[UR12][R6.64+0x14] ;  /* 0x0000140c060c7981 */ /* 0x000f68000c1e1900 */
[----:B------:R-:W5:Y:S04]  /*0740*/  LDG.E R14, desc[UR12][R4.64+0x10] ;  /* 0x0000100c040e7981 */ /* 0x000f68000c1e1900 */
[----:B------:R-:W5:Y:S01]  /*0750*/  LDG.E R13, desc[UR12][R4.64+0x14] ;  /* 0x0000140c040d7981 */ /* 0x000f62000c1e1900 */
[----:B------:R-:W-:Y:S02]  /*0760*/  IABS R26, R26 ;  /* 0x0000001a001a7213 */ /* 0x000fe40000000000 */
[----:B------:R-:W-:Y:S01]  /*0770*/  IABS R25, R25 ;  /* 0x0000001900197213 */ /* 0x000fe20000000000 */
[----:B------:R-:W-:Y:S01]  /*0780*/  IMAD.IADD R20, R21, 0x1, -R20 ;  /* 0x0000000115147824 */ /* 0x000fe200078e0a14 */
[----:B------:R-:W-:Y:S01]  /*0790*/  IADD3 R16, PT, PT, R17, -R16, RZ ;  /* 0x8000001011107210 */ /* 0x000fe20007ffe0ff */
[----:B------:R-:W-:-:S03]  /*07a0*/  IMAD.MOV.U32 R17, RZ, RZ, R26 ;  /* 0x000000ffff117224 */ /* 0x000fc600078e001a */
[----:B------:R-:W-:Y:S01]  /*07b0*/  IABS R20, R20 ;  /* 0x0000001400147213 */ /* 0x000fe20000000000 */
[----:B------:R-:W5:Y:S01]  /*07c0*/  LDG.E R26, desc[UR12][R6.64+0x3c] ;  /* 0x00003c0c061a7981 */ /* 0x000f62000c1e1900 */
[----:B------:R-:W-:Y:S02]  /*07d0*/  IABS R16, R16 ;  /* 0x0000001000107213 */ /* 0x000fe40000000000 */
[----:B------:R-:W-:Y:S02]  /*07e0*/  IADD3 R24, PT, PT, R17, R25, R24 ;  /* 0x0000001911187210 */ /* 0x000fe40007ffe018 */
[----:B------:R-:W5:Y:S01]  /*07f0*/  LDG.E R25, desc[UR12][R4.64+0x34] ;  /* 0x0000340c04197981 */ /* 0x000f62000c1e1900 */
[----:B---3--:R-:W-:-:S03]  /*0800*/  IMAD.IADD R18, R18, 0x1, -R23 ;  /* 0x0000000112127824 */ /* 0x008fc600078e0a17 */
[----:B------:R-:W3:Y:S02]  /*0810*/  LDG.E R23, desc[UR12][R6.64+0x30] ;  /* 0x0000300c06177981 */ /* 0x000ee4000c1e1900 */
[----:B------:R-:W-:Y:S01]  /*0820*/  IABS R17, R18 ;  /* 0x0000001200117213 */ /* 0x000fe20000000000 */
[----:B--2---:R-:W-:-:S03]  /*0830*/  IMAD.IADD R19, R22, 0x1, -R19 ;  /* 0x0000000116137824 */ /* 0x004fc600078e0a13 */
[----:B------:R-:W-:Y:S01]  /*0840*/  IADD3 R24, PT, PT, R17, R16, R24 ;  /* 0x0000001011187210 */ /* 0x000fe20007ffe018 */
[----:B------:R-:W-:Y:S01]  /*0850*/  IMAD.MOV.U32 R16, RZ, RZ, R20 ;  /* 0x000000ffff107224 */ /* 0x000fe200078e0014 */
[----:B------:R-:W-:-:S04]  /*0860*/  IABS R21, R19 ;  /* 0x0000001300157213 */ /* 0x000fc80000000000 */
[----:B------:R-:W-:Y:S02]  /*0870*/  IADD3 R21, PT, PT, R21, R16, R24 ;  /* 0x0000001015157210 */ /* 0x000fe40007ffe018 */
[----:B------:R-:W3:Y:S01]  /*0880*/  LDG.E R24, desc[UR12][R4.64+0x30] ;  /* 0x0000300c04187981 */ /* 0x000ee2000c1e1900 */
[----:B----4-:R-:W-:-:S03]  /*0890*/  IMAD.IADD R10, R10, 0x1, -R9 ;  /* 0x000000010a0a7824 */ /* 0x010fc600078e0a09 */
[----:B------:R-:W2:Y:S01]  /*08a0*/  LDG.E R9, desc[UR12][R4.64+0x18] ;  /* 0x0000180c04097981 */ /* 0x000ea2000c1e1900 */
[----:B-----5:R-:W-:Y:S01]  /*08b0*/  IMAD.IADD R8, R11, 0x1, -R8 ;  /* 0x000000010b087824 */ /* 0x020fe200078e0a08 */
[----:B------:R-:W-:Y:S02]  /*08c0*/  IABS R17, R10 ;  /* 0x0000000a00117213 */ /* 0x000fe40000000000 */
[----:B------:R-:W4:Y:S02]  /*08d0*/  LDG.E R11, desc[UR12][R4.64+0x1c] ;  /* 0x00001c0c040b7981 */ /* 0x000f24000c1e1900 */
[----:B------:R-:W-:Y:S02]  /*08e0*/  IABS R16, R8 ;  /* 0x0000000800107213 */ /* 0x000fe40000000000 */
[----:B------:R-:W4:Y:S04]  /*08f0*/  LDG.E R10, desc[UR12][R6.64+0x1c] ;  /* 0x00001c0c060a7981 */ /* 0x000f28000c1e1900 */
[----:B------:R-:W2:Y:S01]  /*0900*/  LDG.E R8, desc[UR12][R6.64+0x18] ;  /* 0x0000180c06087981 */ /* 0x000ea2000c1e1900 */
[----:B------:R-:W-:-:S02]  /*0910*/  IMAD.IADD R18, R14, 0x1, -R15 ;  /* 0x000000010e127824 */ /* 0x000fc400078e0a0f */
[----:B------:R-:W-:Y:S01]  /*0920*/  IMAD.IADD R19, R13, 0x1, -R12 ;  /* 0x000000010d137824 */ /* 0x000fe200078e0a0c */
[----:B------:R-:W-:Y:S01]  /*0930*/  IADD3 R21, PT, PT, R16, R17, R21 ;  /* 0x0000001110157210 */ /* 0x000fe20007ffe015 */
[----:B------:R-:W5:Y:S01]  /*0940*/  LDG.E R12, desc[UR12][R4.64+0x20] ;  /* 0x0000200c040c7981 */ /* 0x000f62000c1e1900 */
[----:B------:R-:W-:Y:S02]  /*0950*/  IABS R22, R18 ;  /* 0x0000001200167213 */ /* 0x000fe40000000000 */
[----:B------:R-:W-:Y:S01]  /*0960*/  IABS R20, R19 ;  /* 0x0000001300147213 */ /* 0x000fe20000000000 */
[----:B------:R-:W5:Y:S04]  /*0970*/  LDG.E R15, desc[UR12][R6.64+0x20] ;  /* 0x0000200c060f7981 */ /* 0x000f68000c1e1900 */
[----:B------:R-:W5:Y:S04]  /*0980*/  LDG.E R16, desc[UR12][R4.64+0x28] ;  /* 0x0000280c04107981 */ /* 0x000f68000c1e1900 */
[----:B------:R-:W5:Y:S04]  /*0990*/  LDG.E R17, desc[UR12][R4.64+0x2c] ;  /* 0x00002c0c04117981 */ /* 0x000f68000c1e1900 */
[----:B------:R-:W5:Y:S04]  /*09a0*/  LDG.E R19, desc[UR12][R6.64+0x28] ;  /* 0x0000280c06137981 */ /* 0x000f68000c1e1900 */
[----:B------:R-:W5:Y:S04]  /*09b0*/  LDG.E R18, desc[UR12][R6.64+0x2c] ;  /* 0x00002c0c06127981 */ /* 0x000f68000c1e1900 */
[----:B------:R0:W5:Y:S04]  /*09c0*/  LDG.E R13, desc[UR12][R4.64+0x24] ;  /* 0x0000240c040d7981 */ /* 0x000168000c1e1900 */
[----:B------:R-:W5:Y:S01]  /*09d0*/  LDG.E R14, desc[UR12][R6.64+0x24] ;  /* 0x0000240c060e7981 */ /* 0x000f62000c1e1900 */
[----:B------:R-:W-:-:S03]  /*09e0*/  IADD3 R21, PT, PT, R20, R22, R21 ;  /* 0x0000001614157210 */ /* 0x000fc60007ffe015 */
[----:B------:R-:W5:Y:S04]  /*09f0*/  LDG.E R20, desc[UR12][R6.64+0x34] ;  /* 0x0000340c06147981 */ /* 0x000f68000c1e1900 */
[----:B------:R1:W5:Y:S01]  /*0a00*/  LDG.E R22, desc[UR12][R6.64+0x38] ;  /* 0x0000380c06167981 */ /* 0x000362000c1e1900 */
[----:B------:R-:W-:Y:S01]  /*0a10*/  IMAD.IADD R26, R27, 0x1, -R26 ;  /* 0x000000011b1a7824 */ /* 0x000fe200078e0a1a */
[----:B------:R-:W-:-:S04]  /*0a20*/  UIADD3 UR4, UPT, UPT, UR4, 0x1, URZ ;  /* 0x0000000104047890 */ /* 0x000fc8000fffe0ff */
[----:B------:R-:W-:Y:S01]  /*0a30*/  UISETP.NE.AND UP0, UPT, UR4, 0x20, UPT ;  /* 0x000000200400788c */ /* 0x000fe2000bf05270 */
[----:B------:R-:W-:Y:S02]  /*0a40*/  IABS R26, R26 ;  /* 0x0000001a001a7213 */ /* 0x000fe40000000000 */
[----:B0-----:R-:W-:Y:S01]  /*0a50*/  IADD3 R4, P0, PT, R4, 0x80, RZ ;  /* 0x0000008004047810 */ /* 0x001fe20007f1e0ff */
[----:B------:R-:W-:-:S04]  /*0a60*/  VIADD R0, R0, 0xa0 ;  /* 0x000000a000007836 */ /* 0x000fc80000000000 */
[----:B------:R-:W-:Y:S02]  /*0a70*/  IMAD.X R5, RZ, RZ, R5, P0 ;  /* 0x000000ffff057224 */ /* 0x000fe400000e0605 */
[----:B---3--:R-:W-:Y:S02]  /*0a80*/  IMAD.IADD R23, R24, 0x1, -R23 ;  /* 0x0000000118177824 */ /* 0x008fe400078e0a17 */
[----:B----4-:R-:W-:Y:S02]  /*0a90*/  IMAD.IADD R10, R11, 0x1, -R10 ;  /* 0x000000010b0a7824 */ /* 0x010fe400078e0a0a */
[----:B--2---:R-:W-:-:S05]  /*0aa0*/  IMAD.IADD R8, R9, 0x1, -R8 ;  /* 0x0000000109087824 */ /* 0x004fca00078e0a08 */
[----:B------:R-:W-:Y:S02]  /*0ab0*/  IABS R9, R8 ;  /* 0x0000000800097213 */ /* 0x000fe40000000000 */
[----:B------:R-:W-:Y:S01]  /*0ac0*/  IABS R8, R10 ;  /* 0x0000000a00087213 */ /* 0x000fe20000000000 */
[----:B-----5:R-:W-:-:S03]  /*0ad0*/  IMAD.IADD R12, R12, 0x1, -R15 ;  /* 0x000000010c0c7824 */ /* 0x020fc600078e0a0f */
[----:B------:R-:W-:Y:S02]  /*0ae0*/  IADD3 R21, PT, PT, R8, R9, R21 ;  /* 0x0000000908157210 */ /* 0x000fe40007ffe015 */
[----:B-1----:R-:W-:Y:S01]  /*0af0*/  IABS R7, R12 ;  /* 0x0000000c00077213 */ /* 0x002fe20000000000 */
[----:B------:R-:W-:Y:S02]  /*0b00*/  IMAD.IADD R16, R16, 0x1, -R19 ;  /* 0x0000000110107824 */ /* 0x000fe400078e0a13 */
[----:B------:R-:W-:-:S03]  /*0b10*/  IMAD.IADD R17, R17, 0x1, -R18 ;  /* 0x0000000111117824 */ /* 0x000fc600078e0a12 */
[----:B------:R-:W-:Y:S02]  /*0b20*/  IABS R16, R16 ;  /* 0x0000001000107213 */ /* 0x000fe40000000000 */
[----:B------:R-:W-:Y:S02]  /*0b30*/  IADD3 R13, PT, PT, R13, -R14, RZ ;  /* 0x8000000e0d0d7210 */ /* 0x000fe40007ffe0ff */
[----:B------:R-:W-:Y:S02]  /*0b40*/  IABS R17, R17 ;  /* 0x0000001100117213 */ /* 0x000fe40000000000 */
[----:B------:R-:W-:Y:S01]  /*0b50*/  IABS R6, R13 ;  /* 0x0000000d00067213 */ /* 0x000fe20000000000 */
[----:B------:R-:W-:-:S03]  /*0b60*/  IMAD.IADD R20, R25, 0x1, -R20 ;  /* 0x0000000119147824 */ /* 0x000fc600078e0a14 */
[----:B------:R-:W-:Y:S01]  /*0b70*/  IADD3 R21, PT, PT, R6, R7, R21 ;  /* 0x0000000706157210 */ /* 0x000fe20007ffe015 */
[----:B------:R-:W-:Y:S02]  /*0b80*/  IMAD.MOV.U32 R7, RZ, RZ, R16 ;  /* 0x000000ffff077224 */ /* 0x000fe400078e0010 */
[----:B------:R-:W-:Y:S02]  /*0b90*/  IMAD.MOV.U32 R6, RZ, RZ, R17 ;  /* 0x000000ffff067224 */ /* 0x000fe400078e0011 */
[----:B------:R-:W-:-:S03]  /*0ba0*/  IMAD.IADD R22, R29, 0x1, -R22 ;  /* 0x000000011d167824 */ /* 0x000fc600078e0a16 */
[----:B------:R-:W-:Y:S02]  /*0bb0*/  IADD3 R21, PT, PT, R6, R7, R21 ;  /* 0x0000000706157210 */ /* 0x000fe40007ffe015 */
[----:B------:R-:W-:Y:S02]  /*0bc0*/  IABS R7, R23 ;  /* 0x0000001700077213 */ /* 0x000fe40000000000 */
[----:B------:R-:W-:Y:S02]  /*0bd0*/  IABS R6, R20 ;  /* 0x0000001400067213 */ /* 0x000fe40000000000 */
[----:B------:R-:W-:Y:S02]  /*0be0*/  IABS R9, R22 ;  /* 0x0000001600097213 */ /* 0x000fe40000000000 */
[----:B------:R-:W-:Y:S01]  /*0bf0*/  IADD3 R21, PT, PT, R6, R7, R21 ;  /* 0x0000000706157210 */ /* 0x000fe20007ffe015 */
[----:B------:R-:W-:-:S05]  /*0c00*/  IMAD.MOV.U32 R6, RZ, RZ, R26 ;  /* 0x000000ffff067224 */ /* 0x000fca00078e001a */
[----:B------:R-:W-:Y:S01]  /*0c10*/  IADD3 R9, PT, PT, R6, R9, R21 ;  /* 0x0000000906097210 */ /* 0x000fe20007ffe015 */
[----:B------:R-:W-:Y:S06]  /*0c20*/  BRA.U UP0, `(.L_x_2) ;  /* 0xfffffff500807547 */ /* 0x000fec000b83ffff */
.L_x_1:
[----:B------:R-:W-:Y:S05]  /*0c30*/  BSYNC.RECONVERGENT B0 ;  /* 0x0000000000007941 */ /* 0x000fea0003800200 */
.L_x_0:
[----:B------:R-:W-:Y:S01]  /*0c40*/  STG.E desc[UR12][R2.64], R9 ;  /* 0x0000000902007986 */ /* 0x000fe2000c10190c */
[----:B------:R-:W-:Y:S05]  /*0c50*/  EXIT ;  /* 0x000000000000794d */ /* 0x000fea0003800000 */
.L_x_3:
[----:B------:R-:W-:-:S00]  /*0c60*/  BRA `(.L_x_3) ;  /* 0xfffffffc00fc7947 */ /* 0x000fc0000383ffff */
[----:B------:R-:W-:-:S00]  /*0c70*/  NOP ;  /* 0x0000000000007918 */ /* 0x000fc00000000000 */
        /* <DEDUP_REMOVED lines=8> */
.L_x_7:


//--------------------- .text._Z17getSearchArea_GPUPiS_ii10Parametersi --------------------------
	.section	.text._Z17getSearchArea_GPUPiS_ii10Parametersi,"ax",@progbits
	.align	128
        .global         _Z17getSearchArea_GPUPiS_ii10Parametersi
        .type           _Z17getSearchArea_GPUPiS_ii10Parametersi,@function
        .size           _Z17getSearchArea_GPUPiS_ii10Parametersi,(.L_x_8 - _Z17getSearchArea_GPUPiS_ii10Parametersi)
        .other          _Z17getSearchArea_GPUPiS_ii10Parametersi,@"STO_CUDA_ENTRY STV_DEFAULT"
_Z17getSearchArea_GPUPiS_ii10Parametersi:
.text._Z17getSearchArea_GPUPiS_ii10Parametersi:
[----:B------:R-:W-:Y:S01]  /*0000*/  LDC R1, c[0x0][0x37c] ;  /* 0x0000df00ff017b82 */ /* 0x000fe20000000800 */
[----:B------:R-:W0:Y:S07]  /*0010*/  S2R R3, SR_TID.X ;  /* 0x0000000000037919 */ /* 0x000e2e0000002100 */
[----:B------:R-:W0:Y:S01]  /*0020*/  LDC R0, c[0x0][0x360] ;  /* 0x0000d800ff007b82 */ /* 0x000e220000000800 */
[----:B------:R-:W1:Y:S01]  /*0030*/  LDCU UR6, c[0x0][0x3b0] ;  /* 0x00007600ff0677ac */ /* 0x000e620008000800 */
[----:B------:R-:W2:Y:S01]  /*0040*/  S2R R2, SR_TID.Y ;  /* 0x0000000000027919 */ /* 0x000ea20000002200 */
[----:B------:R-:W3:Y:S05]  /*0050*/  LDCU.64 UR8, c[0x0][0x3a0] ;  /* 0x00007400ff0877ac */ /* 0x000eea0008000a00 */
[----:B------:R-:W0:Y:S08]  /*0060*/  S2UR UR4, SR_CTAID.X ;  /* 0x00000000000479c3 */ /* 0x000e300000002500 */
[----:B------:R-:W2:Y:S08]  /*0070*/  S2UR UR5, SR_CTAID.Y ;  /* 0x00000000000579c3 */ /* 0x000eb00000002600 */
[----:B------:R-:W2:Y:S08]  /*0080*/  LDC R7, c[0x0][0x364] ;  /* 0x0000d900ff077b82 */ /* 0x000eb00000000800 */
[----:B------:R-:W1:Y:S01]  /*0090*/  LDC.64 R4, c[0x0][0x390] ;  /* 0x0000e400ff047b82 */ /* 0x000e620000000a00 */
[----:B0-----:R-:W-:-:S02]  /*00a0*/  IMAD R0, R0, UR4, R3 ;  /* 0x0000000400007c24 */ /* 0x001fc4000f8e0203 */
[----:B--2---:R-:W-:Y:S01]  /*00b0*/  IMAD R7, R7, UR5, R2 ;  /* 0x0000000507077c24 */ /* 0x004fe2000f8e0202 */
[----:B------:R-:W0:Y:S02]  /*00c0*/  LDCU.64 UR4, c[0x0][0x358] ;  /* 0x00006b00ff0477ac */ /* 0x000e240008000a00 */
[----:B-1----:R-:W-:Y:S02]  /*00d0*/  IADD3 R3, PT, PT, R5, -UR6, R0 ;  /* 0x8000000605037c10 */ /* 0x002fe4000fffe000 */
[----:B------:R-:W-:Y:S02]  /*00e0*/  IADD3 R2, PT, PT, R4, -UR6, R7 ;  /* 0x8000000604027c10 */ /* 0x000fe4000fffe007 */
[C---:B---3--:R-:W-:Y:S02]  /*00f0*/  ISETP.GE.AND P0, PT, R3.reuse, UR8, PT ;  /* 0x0000000803007c0c */ /* 0x048fe4000bf06270 */
[----:B------:R-:W-:Y:S02]  /*0100*/  ISETP.GE.AND P1, PT, R2, UR9, PT ;  /* 0x0000000902007c0c */ /* 0x000fe4000bf26270 */
[----:B------:R-:W-:-:S02]  /*0110*/  ISETP.LT.OR P0, PT, R3, RZ, P0 ;  /* 0x000000ff0300720c */ /* 0x000fc40000701670 */
[----:B------:R-:W-:-:S04]  /*0120*/  ISETP.LT.OR P1, PT, R2, RZ, P1 ;  /* 0x000000ff0200720c */ /* 0x000fc80000f21670 */
[----:B------:R-:W-:-:S13]  /*0130*/  PLOP3.LUT P0, PT, P1, P0, PT, 0xf8, 0x8f ;  /* 0x00000000008f781c */ /* 0x000fda0000f01f70 */
[----:B0-----:R-:W-:Y:S05]  /*0140*/  @P0 BRA `(.L_x_4) ;  /* 0x0000000000300947 */ /* 0x001fea0003800000 */
[----:B------:R-:W0:Y:S01]  /*0150*/  LDC.64 R2, c[0x0][0x388] ;  /* 0x0000e200ff027b82 */ /* 0x000e220000000a00 */
[----:B------:R-:W-:Y:S01]  /*0160*/  IADD3 R4, PT, PT, R7, -UR6, R4 ;  /* 0x8000000607047c10 */ /* 0x000fe2000fffe004 */
[----:B------:R-:W1:Y:S01]  /*0170*/  LDCU UR7, c[0x0][0x3c0] ;  /* 0x00007800ff0777ac */ /* 0x000e620008000800 */
[----:B------:R-:W-:-:S05]  /*0180*/  IADD3 R5, PT, PT, R0, -UR6, R5 ;  /* 0x8000000600057c10 */ /* 0x000fca000fffe005 */
[----:B------:R-:W-:-:S04]  /*0190*/  IMAD R5, R4, UR8, R5 ;  /* 0x0000000804057c24 */ /* 0x000fc8000f8e0205 */
[----:B0-----:R-:W-:Y:S02]  /*01a0*/  IMAD.WIDE.U32 R2, R5, 0x4, R2 ;  /* 0x0000000405027825 */ /* 0x001fe400078e0002 */
[----:B------:R-:W0:Y:S04]  /*01b0*/  LDC.64 R4, c[0x0][0x380] ;  /* 0x0000e000ff047b82 */ /* 0x000e280000000a00 */
[----:B------:R-:W2:Y:S01]  /*01c0*/  LDG.E R3, desc[UR4][R2.64] ;  /* 0x0000000402037981 */ /* 0x000ea2000c1e1900 */
[----:B-1----:R-:W-:-:S04]  /*01d0*/  IMAD R7, R7, UR7, R0 ;  /* 0x0000000707077c24 */ /* 0x002fc8000f8e0200 */
[----:B0-----:R-:W-:-:S05]  /*01e0*/  IMAD.WIDE.U32 R4, R7, 0x4, R4 ;  /* 0x0000000407047825 */ /* 0x001fca00078e0004 */
[----:B--2---:R-:W-:Y:S01]  /*01f0*/  STG.E desc[UR4][R4.64], R3 ;  /* 0x0000000304007986 */ /* 0x004fe2000c101904 */
[----:B------:R-:W-:Y:S05]  /*0200*/  EXIT ;  /* 0x000000000000794d */ /* 0x000fea0003800000 */
.L_x_4:
[----:B------:R-:W0:Y:S01]  /*0210*/  LDC.64 R2, c[0x0][0x380] ;  /* 0x0000e000ff027b82 */ /* 0x000e220000000a00 */
[----:B------:R-:W1:Y:S02]  /*0220*/  LDCU UR7, c[0x0][0x3c0] ;  /* 0x00007800ff0777ac */ /* 0x000e640008000800 */
[----:B-1----:R-:W-:-:S04]  /*0230*/  IMAD R7, R7, UR7, R0 ;  /* 0x0000000707077c24 */ /* 0x002fc8000f8e0200 */
[----:B0-----:R-:W-:-:S05]  /*0240*/  IMAD.WIDE.U32 R2, R7, 0x4, R2 ;  /* 0x0000000407027825 */ /* 0x001fca00078e0002 */
[----:B------:R-:W-:Y:S01]  /*0250*/  STG.E desc[UR4][R2.64], RZ ;  /* 0x000000ff02007986 */ /* 0x000fe2000c101904 */
[----:B------:R-:W-:Y:S05]  /*0260*/  EXIT ;  /* 0x000000000000794d */ /* 0x000fea0003800000 */
.L_x_5:
        /* <DEDUP_REMOVED lines=9> */
.L_x_8:


//--------------------- .text._Z12getBlock_GPUPiS_ii10Parameters --------------------------
	.section	.text._Z12getBlock_GPUPiS_ii10Parameters,"ax",@progbits
	.align	128
        .global         _Z12getBlock_GPUPiS_ii10Parameters
        .type           _Z12getBlock_GPUPiS_ii10Parameters,@function
        .size           _Z12getBlock_GPUPiS_ii10Parameters,(.L_x_9 - _Z12getBlock_GPUPiS_ii10Parameters)
        .other          _Z12getBlock_GPUPiS_ii10Parameters,@"STO_CUDA_ENTRY STV_DEFAULT"
_Z12getBlock_GPUPiS_ii10Parameters:
.text._Z12getBlock_GPUPiS_ii10Parameters:
[----:B------:R-:W-:Y:S01]  /*0000*/  LDC R1, c[0x0][0x37c] ;  /* 0x0000df00ff017b82 */ /* 0x000fe20000000800 */
[----:B------:R-:W0:Y:S07]  /*0010*/  S2R R5, SR_TID.X ;  /* 0x0000000000057919 */ /* 0x000e2e0000002100 */
[----:B------:R-:W0:Y:S01]  /*0020*/  LDC R0, c[0x0][0x360] ;  /* 0x0000d800ff007b82 */ /* 0x000e220000000800 */
[----:B------:R-:W1:Y:S01]  /*0030*/  LDCU.64 UR6, c[0x0][0x390] ;  /* 0x00007200ff0677ac */ /* 0x000e620008000a00 */
[----:B------:R-:W2:Y:S01]  /*0040*/  S2R R4, SR_TID.Y ;  /* 0x0000000000047919 */ /* 0x000ea20000002200 */
[----:B------:R-:W3:Y:S05]  /*0050*/  LDCU UR8, c[0x0][0x3a0] ;  /* 0x00007400ff0877ac */ /* 0x000eea0008000800 */
[----:B------:R-:W0:Y:S08]  /*0060*/  S2UR UR4, SR_CTAID.X ;  /* 0x00000000000479c3 */ /* 0x000e300000002500 */
[----:B------:R-:W2:Y:S08]  /*0070*/  S2UR UR5, SR_CTAID.Y ;  /* 0x00000000000579c3 */ /* 0x000eb00000002600 */
[----:B------:R-:W2:Y:S08]  /*0080*/  LDC R7, c[0x0][0x364] ;  /* 0x0000d900ff077b82 */ /* 0x000eb00000000800 */
[----:B------:R-:W4:Y:S01]  /*0090*/  LDC.64 R2, c[0x0][0x388] ;  /* 0x0000e200ff027b82 */ /* 0x000f220000000a00 */
[----:B0-----:R-:W-:-:S05]  /*00a0*/  IMAD R0, R0, UR4, R5 ;  /* 0x0000000400007c24 */ /* 0x001fca000f8e0205 */
[----:B-1----:R-:W-:Y:S01]  /*00b0*/  IADD3 R5, PT, PT, R0, UR7, RZ ;  /* 0x0000000700057c10 */ /* 0x002fe2000fffe0ff */
[----:B--2---:R-:W-:Y:S01]  /*00c0*/  IMAD R7, R7, UR5, R4 ;  /* 0x0000000507077c24 */ /* 0x004fe2000f8e0204 */
[----:B------:R-:W0:Y:S04]  /*00d0*/  LDCU.64 UR4, c[0x0][0x358] ;  /* 0x00006b00ff0477ac */ /* 0x000e280008000a00 */
[----:B------:R-:W-:Y:S01]  /*00e0*/  IADD3 R4, PT, PT, R7, UR6, RZ ;  /* 0x0000000607047c10 */ /* 0x000fe2000fffe0ff */
[----:B------:R-:W1:Y:S04]  /*00f0*/  LDCU UR6, c[0x0][0x3b4] ;  /* 0x00007680ff0677ac */ /* 0x000e680008000800 */
[----:B---3--:R-:W-:-:S04]  /*0100*/  IMAD R5, R4, UR8, R5 ;  /* 0x0000000804057c24 */ /* 0x008fc8000f8e0205 */
[----:B----4-:R-:W-:Y:S02]  /*0110*/  IMAD.WIDE.U32 R2, R5, 0x4, R2 ;  /* 0x0000000405027825 */ /* 0x010fe400078e0002 */
[----:B------:R-:W2:Y:S04]  /*0120*/  LDC.64 R4, c[0x0][0x380] ;  /* 0x0000e000ff047b82 */ /* 0x000ea80000000a00 */
[----:B0-----:R-:W3:Y:S01]  /*0130*/  LDG.E R3, desc[UR4][R2.64] ;  /* 0x0000000402037981 */ /* 0x001ee2000c1e1900 */
[----:B-1----:R-:W-:-:S04]  /*0140*/  IMAD R7, R7, UR6, R0 ;  /* 0x0000000607077c24 */ /* 0x002fc8000f8e0200 */
[----:B--2---:R-:W-:-:S05]  /*0150*/  IMAD.WIDE.U32 R4, R7, 0x4, R4 ;  /* 0x0000000407047825 */ /* 0x004fca00078e0004 */
[----:B---3--:R-:W-:Y:S01]  /*0160*/  STG.E desc[UR4][R4.64], R3 ;  /* 0x0000000304007986 */ /* 0x008fe2000c101904 */
[----:B------:R-:W-:Y:S05]  /*0170*/  EXIT ;  /* 0x000000000000794d */ /* 0x000fea0003800000 */
.L_x_6:
        /* <DEDUP_REMOVED lines=16> */
.L_x_9:


//--------------------- .nv.shared.reserved.0     --------------------------
	.section	.nv.shared.reserved.0,"aw",@nobits
	.weak		__nv_reservedSMEM_offset_0_alias
	.size		__nv_reservedSMEM_offset_0_alias, 0, 64
	.other		__nv_reservedSMEM_offset_0_alias,@"STO_CUDA_RESERVED_SHARED STV_DEFAULT"
__nv_reservedSMEM_offset_0_alias:
	.zero		0
	.zero		64


//--------------------- .nv.constant0._Z7SAD_GPUPiS_ii10ParametersS_ --------------------------
	.section	.nv.constant0._Z7SAD_GPUPiS_ii10ParametersS_,"a",@progbits
	.sectionflags	@""
	.align	4
.nv.constant0._Z7SAD_GPUPiS_ii10ParametersS_:
	.zero		968


//--------------------- .nv.constant0._Z17getSearchArea_GPUPiS_ii10Parametersi --------------------------
	.section	.nv.constant0._Z17getSearchArea_GPUPiS_ii10Parametersi,"a",@progbits
	.sectionflags	@""
	.align	4
.nv.constant0._Z17getSearchArea_GPUPiS_ii10Parametersi:
	.zero		964


//--------------------- .nv.constant0._Z12getBlock_GPUPiS_ii10Parameters --------------------------
	.section	.nv.constant0._Z12getBlock_GPUPiS_ii10Parameters,"a",@progbits
	.sectionflags	@""
	.align	4
.nv.constant0._Z12getBlock_GPUPiS_ii10Parameters:
	.zero		960


//--------------------- SYMBOLS --------------------------

	.type		.nv.reservedSmem.offset0,@object
	.size		.nv.reservedSmem.offset0,0x4
